//
// Generated by NVIDIA NVVM Compiler
//
// Compiler Build ID: CL-36424714
// Cuda compilation tools, release 13.0, V13.0.88
// Based on NVVM 20.0.0
//

.version 9.0
.target sm_100
.address_size 64

	// .globl	_Z26reduction_neighbored_pairsPiS_i

.visible .entry _Z26reduction_neighbored_pairsPiS_i(
	.param .u64 .ptr .align 1 _Z26reduction_neighbored_pairsPiS_i_param_0,
	.param .u64 .ptr .align 1 _Z26reduction_neighbored_pairsPiS_i_param_1,
	.param .u32 _Z26reduction_neighbored_pairsPiS_i_param_2
)
{
	.reg .pred 	%p<6>;
	.reg .b32 	%r<17>;
	.reg .b64 	%rd<11>;

	ld.param.u64 	%rd2, [_Z26reduction_neighbored_pairsPiS_i_param_0];
	ld.param.u64 	%rd3, [_Z26reduction_neighbored_pairsPiS_i_param_1];
	ld.param.u32 	%r8, [_Z26reduction_neighbored_pairsPiS_i_param_2];
	mov.u32 	%r1, %tid.x;
	mov.u32 	%r2, %ntid.x;
	mov.u32 	%r3, %ctaid.x;
	mad.lo.s32 	%r4, %r2, %r3, %r1;
	setp.gt.s32 	%p1, %r4, %r8;
	@%p1 bra 	$L__BB0_8;
	cvta.to.global.u64 	%rd4, %rd2;
	setp.lt.u32 	%p2, %r2, 2;
	mul.wide.s32 	%rd5, %r4, 4;
	add.s64 	%rd1, %rd4, %rd5;
	@%p2 bra 	$L__BB0_6;
	shr.u32 	%r5, %r2, 1;
	mov.b32 	%r16, 1;
$L__BB0_3:
	shl.b32 	%r7, %r16, 1;
	add.s32 	%r10, %r7, -1;
	and.b32  	%r11, %r10, %r1;
	setp.ne.s32 	%p3, %r11, 0;
	@%p3 bra 	$L__BB0_5;
	mul.wide.u32 	%rd6, %r16, 4;
	add.s64 	%rd7, %rd1, %rd6;
	ld.global.u32 	%r12, [%rd7];
	ld.global.u32 	%r13, [%rd1];
	add.s32 	%r14, %r13, %r12;
	st.global.u32 	[%rd1], %r14;
$L__BB0_5:
	bar.sync 	0;
	setp.le.u32 	%p4, %r7, %r5;
	mov.u32 	%r16, %r7;
	@%p4 bra 	$L__BB0_3;
$L__BB0_6:
	setp.ne.s32 	%p5, %r1, 0;
	@%p5 bra 	$L__BB0_8;
	ld.global.u32 	%r15, [%rd1];
	cvta.to.global.u64 	%rd8, %rd3;
	mul.wide.u32 	%rd9, %r3, 4;
	add.s64 	%rd10, %rd8, %rd9;
	st.global.u32 	[%rd10], %r15;
$L__BB0_8:
	ret;

}


// ===== COMPILED SASS (sm_100) =====

	.target	sm_100

	.elftype	@"ET_EXEC"


//--------------------- .note.nv.tkinfo           --------------------------
	.section	.note.nv.tkinfo,"",@"SHT_NOTE"
	.sectionflags	@"SHF_NOTE_NV_TKINFO"
	.tkinfo
        /*0018*/ 	.word	0x00000002
        /*0030*/ 	.string	""
        /*0030*/ 	.string	"ptxas"
        /*0030*/ 	.string	"Cuda compilation tools, release 13.0, V13.0.88"
        /*0030*/ 	.string	"Build cuda_13.0.r13.0/compiler.36424714_0"
        /*0030*/ 	.string	"-arch sm_100 -m 64 "



//--------------------- .note.nv.cuinfo           --------------------------
	.section	.note.nv.cuinfo,"",@"SHT_NOTE"
	.sectionflags	@"SHF_NOTE_NV_CUINFO"
        /*0018*/ 	.short	0x0002
        /*001a*/ 	.short	0x0064
        /*001c*/ 	.short	0x0082
	.zero		2


//--------------------- .nv.info                  --------------------------
	.section	.nv.info,"",@"SHT_CUDA_INFO"
	.align	4


	//----- nvinfo : EIATTR_REGCOUNT
	.align		4
        /*0000*/ 	.byte	0x04, 0x2f
        /*0002*/ 	.short	(.L_1 - .L_0)
	.align		4
.L_0:
        /*0004*/ 	.word	index@(_Z26reduction_neighbored_pairsPiS_i)
        /*0008*/ 	.word	0x0000000c


	//----- nvinfo : EIATTR_FRAME_SIZE
	.align		4
.L_1:
        /*000c*/ 	.byte	0x04, 0x11
        /*000e*/ 	.short	(.L_3 - .L_2)
	.align		4
.L_2:
        /*0010*/ 	.word	index@(_Z26reduction_neighbored_pairsPiS_i)
        /*0014*/ 	.word	0x00000000


	//----- nvinfo : EIATTR_MIN_STACK_SIZE
	.align		4
.L_3:
        /*0018*/ 	.byte	0x04, 0x12
        /*001a*/ 	.short	(.L_5 - .L_4)
	.align		4
.L_4:
        /*001c*/ 	.word	index@(_Z26reduction_neighbored_pairsPiS_i)
        /*0020*/ 	.word	0x00000000
.L_5:


//--------------------- .nv.compat                --------------------------
	.section	.nv.compat,"",@"SHT_CUDA_COMPAT_INFO"
	.align	4
        /*0000*/ 	.byte	0x02, 0x09, 0x00, 0x00, 0x02, 0x02, 0x01, 0x00, 0x02, 0x05, 0x05, 0x00, 0x03, 0x07, 0x01, 0x01
        /*0010*/ 	.byte	0x02, 0x03, 0x00, 0x00, 0x02, 0x06, 0x01, 0x00, 0x04, 0x0b, 0x08, 0x00, 0x09, 0x00, 0x00, 0x00
        /*0020*/ 	.byte	0x00, 0x00, 0x00, 0x00


//--------------------- .nv.info._Z26reduction_neighbored_pairsPiS_i --------------------------
	.section	.nv.info._Z26reduction_neighbored_pairsPiS_i,"",@"SHT_CUDA_INFO"
	.sectionflags	@""
	.align	4


	//----- nvinfo : EIATTR_CUDA_API_VERSION
	.align		4
        /*0000*/ 	.byte	0x04, 0x37
        /*0002*/ 	.short	(.L_7 - .L_6)
.L_6:
        /*0004*/ 	.word	0x00000082


	//----- nvinfo : EIATTR_KPARAM_INFO
	.align		4
.L_7:
        /*0008*/ 	.byte	0x04, 0x17
        /*000a*/ 	.short	(.L_9 - .L_8)
.L_8:
        /*000c*/ 	.word	0x00000000
        /*0010*/ 	.short	0x0002
        /*0012*/ 	.short	0x0010
        /*0014*/ 	.byte	0x00, 0xf0, 0x11, 0x00


	//----- nvinfo : EIATTR_KPARAM_INFO
	.align		4
.L_9:
        /*0018*/ 	.byte	0x04, 0x17
        /*001a*/ 	.short	(.L_11 - .L_10)
.L_10:
        /*001c*/ 	.word	0x00000000
        /*0020*/ 	.short	0x0001
        /*0022*/ 	.short	0x0008
        /*0024*/ 	.byte	0x00, 0xf5, 0x21, 0x00


	//----- nvinfo : EIATTR_KPARAM_INFO
	.align		4
.L_11:
        /*0028*/ 	.byte	0x04, 0x17
        /*002a*/ 	.short	(.L_13 - .L_12)
.L_12:
        /*002c*/ 	.word	0x00000000
        /*0030*/ 	.short	0x0000
        /*0032*/ 	.short	0x0000
        /*0034*/ 	.byte	0x00, 0xf5, 0x21, 0x00


	//----- nvinfo : EIATTR_SPARSE_MMA_MASK
	.align		4
.L_13:
        /*0038*/ 	.byte	0x03, 0x50
        /*003a*/ 	.short	0x0000


	//----- nvinfo : EIATTR_MAXREG_COUNT
	.align		4
        /*003c*/ 	.byte	0x03, 0x1b
        /*003e*/ 	.short	0x00ff


	//----- nvinfo : EIATTR_NUM_BARRIERS
	.align		4
        /*0040*/ 	.byte	0x02, 0x4c
        /*0042*/ 	.byte	0x01
	.zero		1


	//----- nvinfo : EIATTR_MERCURY_ISA_VERSION
	.align		4
        /*0044*/ 	.byte	0x03, 0x5f
        /*0046*/ 	.short	0x0101


	//----- nvinfo : EIATTR_VRC_CTA_INIT_COUNT
	.align		4
        /*0048*/ 	.byte	0x02, 0x4a
	.zero		1
	.zero		1


	//----- nvinfo : EIATTR_EXIT_INSTR_OFFSETS
	.align		4
        /*004c*/ 	.byte	0x04, 0x1c
        /*004e*/ 	.short	(.L_15 - .L_14)


	//   ....[0]....
.L_14:
        /*0050*/ 	.word	0x00000070


	//   ....[1]....
        /*0054*/ 	.word	0x000001f0


	//   ....[2]....
        /*0058*/ 	.word	0x00000240


	//----- nvinfo : EIATTR_CRS_STACK_SIZE
	.align		4
.L_15:
        /*005c*/ 	.byte	0x04, 0x1e
        /*005e*/ 	.short	(.L_17 - .L_16)
.L_16:
        /*0060*/ 	.word	0x00000000


	//----- nvinfo : EIATTR_CBANK_PARAM_SIZE
	.align		4
.L_17:
        /*0064*/ 	.byte	0x03, 0x19
        /*0066*/ 	.short	0x0014


	//----- nvinfo : EIATTR_PARAM_CBANK
	.align		4
        /*0068*/ 	.byte	0x04, 0x0a
        /*006a*/ 	.short	(.L_19 - .L_18)
	.align		4
.L_18:
        /*006c*/ 	.word	index@(.nv.constant0._Z26reduction_neighbored_pairsPiS_i)
        /*0070*/ 	.short	0x0380
        /*0072*/ 	.short	0x0014


	//----- nvinfo : EIATTR_SW_WAR
	.align		4
.L_19:
        /*0074*/ 	.byte	0x04, 0x36
        /*0076*/ 	.short	(.L_21 - .L_20)
.L_20:
        /*0078*/ 	.word	0x00000008
.L_21:


//--------------------- .nv.callgraph             --------------------------
	.section	.nv.callgraph,"",@"SHT_CUDA_CALLGRAPH"
	.align	4
	.sectionentsize	8
	.align		4
        /*0000*/ 	.word	0x00000000
	.align		4
        /*0004*/ 	.word	0xffffffff
	.align		4
        /*0008*/ 	.word	0x00000000
	.align		4
        /*000c*/ 	.word	0xfffffffe
	.align		4
        /*0010*/ 	.word	0x00000000
	.align		4
        /*0014*/ 	.word	0xfffffffd
	.align		4
        /*0018*/ 	.word	0x00000000
	.align		4
        /*001c*/ 	.word	0xfffffffc


//--------------------- .text._Z26reduction_neighbored_pairsPiS_i --------------------------
	.section	.text._Z26reduction_neighbored_pairsPiS_i,"ax",@progbits
	.align	128
        .global         _Z26reduction_neighbored_pairsPiS_i
        .type           _Z26reduction_neighbored_pairsPiS_i,@function
        .size           _Z26reduction_neighbored_pairsPiS_i,(.L_x_5 - _Z26reduction_neighbored_pairsPiS_i)
        .other          _Z26reduction_neighbored_pairsPiS_i,@"STO_CUDA_ENTRY STV_DEFAULT"
_Z26reduction_neighbored_pairsPiS_i:
.text._Z26reduction_neighbored_pairsPiS_i:
[----:B------:R-:W-:Y:S01]  /*0000*/  LDC R1, c[0x0][0x37c] ;  /* 0x0000df00ff017b82 */ /* 0x000fe20000000800 */
[----:B------:R-:W0:Y:S01]  /*0010*/  S2R R9, SR_TID.X ;  /* 0x0000000000097919 */ /* 0x000e220000002100 */
[----:B------:R-:W0:Y:S01]  /*0020*/  LDCU UR5, c[0x0][0x360] ;  /* 0x00006c00ff0577ac */ /* 0x000e220008000800 */
[----:B------:R-:W0:Y:S01]  /*0030*/  S2R R6, SR_CTAID.X ;  /* 0x0000000000067919 */ /* 0x000e220000002500 */
[----:B------:R-:W1:Y:S01]  /*0040*/  LDCU UR4, c[0x0][0x390] ;  /* 0x00007200ff0477ac */ /* 0x000e620008000800 */
[----:B0-----:R-:W-:-:S05]  /*0050*/  IMAD R5, R6, UR5, R9 ;  /* 0x0000000506057c24 */ /* 0x001fca000f8e0209 */
[----:B-1----:R-:W-:-:S13]  /*0060*/  ISETP.GT.AND P0, PT, R5, UR4, PT ;  /* 0x0000000405007c0c */ /* 0x002fda000bf04270 */
[----:B------:R-:W-:Y:S05]  /*0070*/  @P0 EXIT ;  /* 0x000000000000094d */ /* 0x000fea0003800000 */
[----:B------:R-:W0:Y:S01]  /*0080*/  LDC.64 R2, c[0x0][0x380] ;  /* 0x0000e000ff027b82 */ /* 0x000e220000000a00 */
[----:B------:R-:W-:Y:S01]  /*0090*/  UISETP.GE.U32.AND UP0, UPT, UR5, 0x2, UPT ;  /* 0x000000020500788c */ /* 0x000fe2000bf06070 */
[----:B------:R-:W1:Y:S01]  /*00a0*/  LDCU.64 UR6, c[0x0][0x358] ;  /* 0x00006b00ff0677ac */ /* 0x000e620008000a00 */
[----:B0-----:R-:W-:-:S07]  /*00b0*/  IMAD.WIDE R2, R5, 0x4, R2 ;  /* 0x0000000405027825 */ /* 0x001fce00078e0202 */
[----:B-1----:R-:W-:Y:S05]  /*00c0*/  BRA.U !UP0, `(.L_x_0) ;  /* 0x0000000108447547 */ /* 0x002fea000b800000 */
[----:B------:R-:W-:Y:S01]  /*00d0*/  HFMA2 R5, -RZ, RZ, 0, 5.9604644775390625e-08 ;  /* 0x00000001ff057431 */ /* 0x000fe200000001ff */
[----:B------:R-:W-:-:S12]  /*00e0*/  USHF.R.U32.HI UR4, URZ, 0x1, UR5 ;  /* 0x00000001ff047899 */ /* 0x000fd80008011605 */
.L_x_3:
[----:B------:R-:W-:Y:S01]  /*00f0*/  SHF.L.U32 R8, R5, 0x1, RZ ;  /* 0x0000000105087819 */ /* 0x000fe200000006ff */
[----:B------:R-:W-:Y:S04]  /*0100*/  BSSY.RECONVERGENT B0, `(.L_x_1) ;  /* 0x0000009000007945 */ /* 0x000fe80003800200 */
[----:B------:R-:W-:-:S05]  /*0110*/  VIADD R0, R8, 0xffffffff ;  /* 0xffffffff08007836 */ /* 0x000fca0000000000 */
[----:B------:R-:W-:-:S13]  /*0120*/  LOP3.LUT P0, RZ, R0, R9, RZ, 0xc0, !PT ;  /* 0x0000000900ff7212 */ /* 0x000fda000780c0ff */
[----:B0-----:R-:W-:Y:S05]  /*0130*/  @P0 BRA `(.L_x_2) ;  /* 0x0000000000140947 */ /* 0x001fea0003800000 */
[----:B------:R-:W-:Y:S01]  /*0140*/  IMAD.WIDE.U32 R4, R5, 0x4, R2 ;  /* 0x0000000405047825 */ /* 0x000fe200078e0002 */
[----:B------:R-:W2:Y:S05]  /*0150*/  LDG.E R7, desc[UR6][R2.64] ;  /* 0x0000000602077981 */ /* 0x000eaa000c1e1900 */
[----:B------:R-:W2:Y:S02]  /*0160*/  LDG.E R4, desc[UR6][R4.64] ;  /* 0x0000000604047981 */ /* 0x000ea4000c1e1900 */
[----:B--2---:R-:W-:-:S05]  /*0170*/  IADD3 R7, PT, PT, R4, R7, RZ ;  /* 0x0000000704077210 */ /* 0x004fca0007ffe0ff */
[----:B------:R0:W-:Y:S02]  /*0180*/  STG.E desc[UR6][R2.64], R7 ;  /* 0x0000000702007986 */ /* 0x0001e4000c101906 */
.L_x_2:
[----:B------:R-:W-:Y:S05]  /*0190*/  BSYNC.RECONVERGENT B0 ;  /* 0x0000000000007941 */ /* 0x000fea0003800200 */
.L_x_1:
[----:B------:R-:W-:Y:S01]  /*01a0*/  BAR.SYNC.DEFER_BLOCKING 0x0 ;  /* 0x0000000000007b1d */ /* 0x000fe20000010000 */
[----:B------:R-:W-:Y:S01]  /*01b0*/  ISETP.GT.U32.AND P0, PT, R8, UR4, PT ;  /* 0x0000000408007c0c */ /* 0x000fe2000bf04070 */
[----:B------:R-:W-:-:S12]  /*01c0*/  IMAD.MOV.U32 R5, RZ, RZ, R8 ;  /* 0x000000ffff057224 */ /* 0x000fd800078e0008 */
[----:B------:R-:W-:Y:S05]  /*01d0*/  @!P0 BRA `(.L_x_3) ;  /* 0xfffffffc00c48947 */ /* 0x000fea000383ffff */
.L_x_0:
[----:B------:R-:W-:-:S13]  /*01e0*/  ISETP.NE.AND P0, PT, R9, RZ, PT ;  /* 0x000000ff0900720c */ /* 0x000fda0003f05270 */
[----:B------:R-:W-:Y:S05]  /*01f0*/  @P0 EXIT ;  /* 0x000000000000094d */ /* 0x000fea0003800000 */
[----:B0-----:R-:W2:Y:S01]  /*0200*/  LDG.E R3, desc[UR6][R2.64] ;  /* 0x0000000602037981 */ /* 0x001ea2000c1e1900 */
[----:B------:R-:W0:Y:S02]  /*0210*/  LDC.64 R4, c[0x0][0x388] ;  /* 0x0000e200ff047b82 */ /* 0x000e240000000a00 */
[----:B0-----:R-:W-:-:S05]  /*0220*/  IMAD.WIDE.U32 R4, R6, 0x4, R4 ;  /* 0x0000000406047825 */ /* 0x001fca00078e0004 */
[----:B--2---:R-:W-:Y:S01]  /*0230*/  STG.E desc[UR6][R4.64], R3 ;  /* 0x0000000304007986 */ /* 0x004fe2000c101906 */
[----:B------:R-:W-:Y:S05]  /*0240*/  EXIT ;  /* 0x000000000000794d */ /* 0x000fea0003800000 */
.L_x_4:
[----:B------:R-:W-:-:S00]  /*0250*/  BRA `(.L_x_4) ;  /* 0xfffffffc00fc7947 */ /* 0x000fc0000383ffff */
[----:B------:R-:W-:-:S00]  /*0260*/  NOP ;  /* 0x0000000000007918 */ /* 0x000fc00000000000 */
        /* <DEDUP_REMOVED lines=9> */
.L_x_5:


//--------------------- .nv.shared.reserved.0     --------------------------
	.section	.nv.shared.reserved.0,"aw",@nobits
	.weak		__nv_reservedSMEM_offset_0_alias
	.size		__nv_reservedSMEM_offset_0_alias, 0, 64
	.other		__nv_reservedSMEM_offset_0_alias,@"STO_CUDA_RESERVED_SHARED STV_DEFAULT"
__nv_reservedSMEM_offset_0_alias:
	.zero		0
	.zero		64


//--------------------- .nv.constant0._Z26reduction_neighbored_pairsPiS_i --------------------------
	.section	.nv.constant0._Z26reduction_neighbored_pairsPiS_i,"a",@progbits
	.sectionflags	@""
	.align	4
.nv.constant0._Z26reduction_neighbored_pairsPiS_i:
	.zero		916


//--------------------- SYMBOLS --------------------------

	.type		.nv.reservedSmem.offset0,@object
	.size		.nv.reservedSmem.offset0,0x4
